//
// Generated by NVIDIA NVVM Compiler
//
// Compiler Build ID: CL-36424714
// Cuda compilation tools, release 13.0, V13.0.88
// Based on NVVM 20.0.0
//

.version 9.0
.target sm_100
.address_size 64

	// .globl	_Z13schedulerDemoPi
.extern .func  (.param .b32 func_retval0) vprintf
(
	.param .b64 vprintf_param_0,
	.param .b64 vprintf_param_1
)
;
.global .align 1 .b8 $str[55] = {91, 83, 77, 32, 83, 73, 77, 93, 32, 66, 108, 111, 99, 107, 32, 37, 100, 32, 124, 32, 87, 97, 114, 112, 32, 37, 100, 32, 124, 32, 84, 104, 114, 101, 97, 100, 32, 37, 100, 32, 124, 32, 71, 108, 111, 98, 97, 108, 73, 68, 32, 37, 100, 10};

.visible .entry _Z13schedulerDemoPi(
	.param .u64 .ptr .align 1 _Z13schedulerDemoPi_param_0
)
{
	.local .align 16 .b8 	__local_depot0[16];
	.reg .b64 	%SP;
	.reg .b64 	%SPL;
	.reg .pred 	%p<2>;
	.reg .b32 	%r<8>;
	.reg .b64 	%rd<9>;

	mov.u64 	%SPL, __local_depot0;
	cvta.local.u64 	%SP, %SPL;
	ld.param.u64 	%rd1, [_Z13schedulerDemoPi_param_0];
	mov.u32 	%r1, %ctaid.x;
	mov.u32 	%r4, %ntid.x;
	mov.u32 	%r2, %tid.x;
	mad.lo.s32 	%r3, %r1, %r4, %r2;
	setp.gt.s32 	%p1, %r3, 1048575;
	@%p1 bra 	$L__BB0_2;
	cvta.to.global.u64 	%rd2, %rd1;
	mul.wide.s32 	%rd3, %r3, 4;
	add.s64 	%rd4, %rd2, %rd3;
	st.global.u32 	[%rd4], %r3;
$L__BB0_2:
	add.u64 	%rd5, %SP, 0;
	add.u64 	%rd6, %SPL, 0;
	shr.u32 	%r5, %r2, 5;
	st.local.v4.u32 	[%rd6], {%r1, %r5, %r2, %r3};
	mov.u64 	%rd7, $str;
	cvta.global.u64 	%rd8, %rd7;
	{ // callseq 0, 0
	.param .b64 param0;
	st.param.b64 	[param0], %rd8;
	.param .b64 param1;
	st.param.b64 	[param1], %rd5;
	.param .b32 retval0;
	call.uni (retval0), 
	vprintf, 
	(
	param0, 
	param1
	);
	ld.param.b32 	%r6, [retval0];
	} // callseq 0
	ret;

}


// ===== COMPILED SASS (sm_100) =====

	.target	sm_100

	.elftype	@"ET_EXEC"


//--------------------- .note.nv.tkinfo           --------------------------
	.section	.note.nv.tkinfo,"",@"SHT_NOTE"
	.sectionflags	@"SHF_NOTE_NV_TKINFO"
	.tkinfo
        /*0018*/ 	.word	0x00000002
        /*0030*/ 	.string	""
        /*0030*/ 	.string	"ptxas"
        /*0030*/ 	.string	"Cuda compilation tools, release 13.0, V13.0.88"
        /*0030*/ 	.string	"Build cuda_13.0.r13.0/compiler.36424714_0"
        /*0030*/ 	.string	"-arch sm_100 -m 64 "



//--------------------- .note.nv.cuinfo           --------------------------
	.section	.note.nv.cuinfo,"",@"SHT_NOTE"
	.sectionflags	@"SHF_NOTE_NV_CUINFO"
        /*0018*/ 	.short	0x0002
        /*001a*/ 	.short	0x0064
        /*001c*/ 	.short	0x0082
	.zero		2


//--------------------- .nv.info                  --------------------------
	.section	.nv.info,"",@"SHT_CUDA_INFO"
	.align	4


	//----- nvinfo : EIATTR_REGCOUNT
	.align		4
        /*0000*/ 	.byte	0x04, 0x2f
        /*0002*/ 	.short	(.L_2 - .L_1)
	.align		4
.L_1:
        /*0004*/ 	.word	index@(_Z13schedulerDemoPi)
        /*0008*/ 	.word	0x00000018


	//----- nvinfo : EIATTR_FRAME_SIZE
	.align		4
.L_2:
        /*000c*/ 	.byte	0x04, 0x11
        /*000e*/ 	.short	(.L_4 - .L_3)
	.align		4
.L_3:
        /*0010*/ 	.word	index@(_Z13schedulerDemoPi)
        /*0014*/ 	.word	0x00000010


	//----- nvinfo : EIATTR_MIN_STACK_SIZE
	.align		4
.L_4:
        /*0018*/ 	.byte	0x04, 0x12
        /*001a*/ 	.short	(.L_6 - .L_5)
	.align		4
.L_5:
        /*001c*/ 	.word	index@(_Z13schedulerDemoPi)
        /*0020*/ 	.word	0x00000010
.L_6:


//--------------------- .nv.compat                --------------------------
	.section	.nv.compat,"",@"SHT_CUDA_COMPAT_INFO"
	.align	4
        /*0000*/ 	.byte	0x02, 0x09, 0x00, 0x00, 0x02, 0x02, 0x01, 0x00, 0x02, 0x05, 0x05, 0x00, 0x03, 0x07, 0x01, 0x01
        /*0010*/ 	.byte	0x02, 0x03, 0x00, 0x00, 0x02, 0x06, 0x01, 0x00, 0x04, 0x0b, 0x08, 0x00, 0x09, 0x00, 0x00, 0x00
        /*0020*/ 	.byte	0x00, 0x00, 0x00, 0x00


//--------------------- .nv.info._Z13schedulerDemoPi --------------------------
	.section	.nv.info._Z13schedulerDemoPi,"",@"SHT_CUDA_INFO"
	.sectionflags	@""
	.align	4


	//----- nvinfo : EIATTR_CUDA_API_VERSION
	.align		4
        /*0000*/ 	.byte	0x04, 0x37
        /*0002*/ 	.short	(.L_8 - .L_7)
.L_7:
        /*0004*/ 	.word	0x00000082


	//----- nvinfo : EIATTR_KPARAM_INFO
	.align		4
.L_8:
        /*0008*/ 	.byte	0x04, 0x17
        /*000a*/ 	.short	(.L_10 - .L_9)
.L_9:
        /*000c*/ 	.word	0x00000000
        /*0010*/ 	.short	0x0000
        /*0012*/ 	.short	0x0000
        /*0014*/ 	.byte	0x00, 0xf5, 0x21, 0x00


	//----- nvinfo : EIATTR_SPARSE_MMA_MASK
	.align		4
.L_10:
        /*0018*/ 	.byte	0x03, 0x50
        /*001a*/ 	.short	0x0000


	//----- nvinfo : EIATTR_MAXREG_COUNT
	.align		4
        /*001c*/ 	.byte	0x03, 0x1b
        /*001e*/ 	.short	0x00ff


	//----- nvinfo : EIATTR_EXTERNS
	.align		4
        /*0020*/ 	.byte	0x04, 0x0f
        /*0022*/ 	.short	(.L_12 - .L_11)


	//   ....[0]....
	.align		4
.L_11:
        /*0024*/ 	.word	index@(vprintf)


	//----- nvinfo : EIATTR_MERCURY_ISA_VERSION
	.align		4
.L_12:
        /*0028*/ 	.byte	0x03, 0x5f
        /*002a*/ 	.short	0x0101


	//----- nvinfo : EIATTR_VRC_CTA_INIT_COUNT
	.align		4
        /*002c*/ 	.byte	0x02, 0x4a
	.zero		1
	.zero		1


	//----- nvinfo : EIATTR_SYSCALL_OFFSETS
	.align		4
        /*0030*/ 	.byte	0x04, 0x46
        /*0032*/ 	.short	(.L_14 - .L_13)


	//   ....[0]....
.L_13:
        /*0034*/ 	.word	0x00000170


	//----- nvinfo : EIATTR_EXIT_INSTR_OFFSETS
	.align		4
.L_14:
        /*0038*/ 	.byte	0x04, 0x1c
        /*003a*/ 	.short	(.L_16 - .L_15)


	//   ....[0]....
.L_15:
        /*003c*/ 	.word	0x00000180


	//----- nvinfo : EIATTR_CBANK_PARAM_SIZE
	.align		4
.L_16:
        /*0040*/ 	.byte	0x03, 0x19
        /*0042*/ 	.short	0x0008


	//----- nvinfo : EIATTR_PARAM_CBANK
	.align		4
        /*0044*/ 	.byte	0x04, 0x0a
        /*0046*/ 	.short	(.L_18 - .L_17)
	.align		4
.L_17:
        /*0048*/ 	.word	index@(.nv.constant0._Z13schedulerDemoPi)
        /*004c*/ 	.short	0x0380
        /*004e*/ 	.short	0x0008


	//----- nvinfo : EIATTR_SW_WAR
	.align		4
.L_18:
        /*0050*/ 	.byte	0x04, 0x36
        /*0052*/ 	.short	(.L_20 - .L_19)
.L_19:
        /*0054*/ 	.word	0x00000008
.L_20:


//--------------------- .nv.callgraph             --------------------------
	.section	.nv.callgraph,"",@"SHT_CUDA_CALLGRAPH"
	.align	4
	.sectionentsize	8
	.align		4
        /*0000*/ 	.word	0x00000000
	.align		4
        /*0004*/ 	.word	0xffffffff
	.align		4
        /*0008*/ 	.word	index@(_Z13schedulerDemoPi)
	.align		4
        /*000c*/ 	.word	index@(vprintf)
	.align		4
        /*0010*/ 	.word	0x00000000
	.align		4
        /*0014*/ 	.word	0xfffffffe
	.align		4
        /*0018*/ 	.word	0x00000000
	.align		4
        /*001c*/ 	.word	0xfffffffd
	.align		4
        /*0020*/ 	.word	0x00000000
	.align		4
        /*0024*/ 	.word	0xfffffffc


//--------------------- .nv.constant4             --------------------------
	.section	.nv.constant4,"a",@progbits
	.align	8
	.align		8
.nv.constant4:
        /*0000*/ 	.dword	vprintf
	.align		8
        /*0008*/ 	.dword	$str


//--------------------- .text._Z13schedulerDemoPi --------------------------
	.section	.text._Z13schedulerDemoPi,"ax",@progbits
	.align	128
        .global         _Z13schedulerDemoPi
        .type           _Z13schedulerDemoPi,@function
        .size           _Z13schedulerDemoPi,(.L_x_2 - _Z13schedulerDemoPi)
        .other          _Z13schedulerDemoPi,@"STO_CUDA_ENTRY STV_DEFAULT"
_Z13schedulerDemoPi:
.text._Z13schedulerDemoPi:
[----:B------:R-:W0:Y:S01]  /*0000*/  LDC R1, c[0x0][0x37c] ;  /* 0x0000df00ff017b82 */ /* 0x000e220000000800 */
[----:B------:R-:W1:Y:S01]  /*0010*/  S2R R12, SR_CTAID.X ;  /* 0x00000000000c7919 */ /* 0x000e620000002500 */
[----:B------:R-:W2:Y:S01]  /*0020*/  LDCU UR7, c[0x0][0x2fc] ;  /* 0x00005f80ff0777ac */ /* 0x000ea20008000800 */
[----:B0-----:R-:W-:Y:S01]  /*0030*/  VIADD R1, R1, 0xfffffff0 ;  /* 0xfffffff001017836 */ /* 0x001fe20000000000 */
[----:B------:R-:W-:Y:S01]  /*0040*/  MOV R0, 0x0 ;  /* 0x0000000000007802 */ /* 0x000fe20000000f00 */
[----:B------:R-:W1:Y:S01]  /*0050*/  S2R R14, SR_TID.X ;  /* 0x00000000000e7919 */ /* 0x000e620000002100 */
[----:B------:R-:W1:Y:S02]  /*0060*/  LDCU UR4, c[0x0][0x360] ;  /* 0x00006c00ff0477ac */ /* 0x000e640008000800 */
[----:B------:R0:W3:Y:S01]  /*0070*/  LDC.64 R8, c[0x4][R0] ;  /* 0x0100000000087b82 */ /* 0x0000e20000000a00 */
[----:B------:R-:W4:Y:S01]  /*0080*/  LDCU UR6, c[0x0][0x2f8] ;  /* 0x00005f00ff0677ac */ /* 0x000f220008000800 */
[----:B------:R-:W5:Y:S02]  /*0090*/  LDCU.64 UR8, c[0x4][0x8] ;  /* 0x01000100ff0877ac */ /* 0x000f640008000a00 */
[----:B-----5:R-:W-:Y:S01]  /*00a0*/  IMAD.U32 R4, RZ, RZ, UR8 ;  /* 0x00000008ff047e24 */ /* 0x020fe2000f8e00ff */
[----:B------:R-:W-:Y:S01]  /*00b0*/  MOV R5, UR9 ;  /* 0x0000000900057c02 */ /* 0x000fe20008000f00 */
[--C-:B-1----:R-:W-:Y:S01]  /*00c0*/  IMAD R15, R12, UR4, R14.reuse ;  /* 0x000000040c0f7c24 */ /* 0x102fe2000f8e020e */
[----:B------:R-:W-:Y:S01]  /*00d0*/  SHF.R.U32.HI R13, RZ, 0x5, R14 ;  /* 0x00000005ff0d7819 */ /* 0x000fe2000001160e */
[----:B------:R-:W1:Y:S03]  /*00e0*/  LDCU.64 UR4, c[0x0][0x358] ;  /* 0x00006b00ff0477ac */ /* 0x000e660008000a00 */
[----:B------:R-:W-:Y:S01]  /*00f0*/  ISETP.GT.AND P0, PT, R15, 0xfffff, PT ;  /* 0x000fffff0f00780c */ /* 0x000fe20003f04270 */
[----:B------:R0:W-:-:S12]  /*0100*/  STL.128 [R1], R12 ;  /* 0x0000000c01007387 */ /* 0x0001d80000100c00 */
[----:B------:R-:W5:Y:S02]  /*0110*/  @!P0 LDC.64 R2, c[0x0][0x380] ;  /* 0x0000e000ff028b82 */ /* 0x000f640000000a00 */
[----:B-----5:R-:W-:-:S05]  /*0120*/  @!P0 IMAD.WIDE R2, R15, 0x4, R2 ;  /* 0x000000040f028825 */ /* 0x020fca00078e0202 */
[----:B-1----:R0:W-:Y:S01]  /*0130*/  @!P0 STG.E desc[UR4][R2.64], R15 ;  /* 0x0000000f02008986 */ /* 0x0021e2000c101904 */
[----:B----4-:R-:W-:-:S05]  /*0140*/  IADD3 R6, P0, PT, R1, UR6, RZ ;  /* 0x0000000601067c10 */ /* 0x010fca000ff1e0ff */
[----:B--23--:R-:W-:-:S08]  /*0150*/  IMAD.X R7, RZ, RZ, UR7, P0 ;  /* 0x00000007ff077e24 */ /* 0x00cfd000080e06ff */
[----:B------:R-:W-:-:S07]  /*0160*/  LEPC R20, `(.L_x_0) ;  /* 0x000000001014794e */ /* 0x000fce0000000000 */
[----:B0-----:R-:W-:Y:S05]  /*0170*/  CALL.ABS.NOINC R8 ;  /* 0x0000000008007343 */ /* 0x001fea0003c00000 */
.L_x_0:
[----:B------:R-:W-:Y:S05]  /*0180*/  EXIT ;  /* 0x000000000000794d */ /* 0x000fea0003800000 */
.L_x_1:
[----:B------:R-:W-:-:S00]  /*0190*/  BRA `(.L_x_1) ;  /* 0xfffffffc00fc7947 */ /* 0x000fc0000383ffff */
[----:B------:R-:W-:-:S00]  /*01a0*/  NOP ;  /* 0x0000000000007918 */ /* 0x000fc00000000000 */
        /* <DEDUP_REMOVED lines=13> */
.L_x_2:


//--------------------- .nv.global.init           --------------------------
	.section	.nv.global.init,"aw",@progbits
.nv.global.init:
	.type		$str,@object
	.size		$str,(.L_0 - $str)
$str:
        /*0000*/ 	.byte	0x5b, 0x53, 0x4d, 0x20, 0x53, 0x49, 0x4d, 0x5d, 0x20, 0x42, 0x6c, 0x6f, 0x63, 0x6b, 0x20, 0x25
        /*0010*/ 	.byte	0x64, 0x20, 0x7c, 0x20, 0x57, 0x61, 0x72, 0x70, 0x20, 0x25, 0x64, 0x20, 0x7c, 0x20, 0x54, 0x68
        /*0020*/ 	.byte	0x72, 0x65, 0x61, 0x64, 0x20, 0x25, 0x64, 0x20, 0x7c, 0x20, 0x47, 0x6c, 0x6f, 0x62, 0x61, 0x6c
        /*0030*/ 	.byte	0x49, 0x44, 0x20, 0x25, 0x64, 0x0a, 0x00
.L_0:


//--------------------- .nv.shared.reserved.0     --------------------------
	.section	.nv.shared.reserved.0,"aw",@nobits
	.weak		__nv_reservedSMEM_offset_0_alias
	.size		__nv_reservedSMEM_offset_0_alias, 0, 64
	.other		__nv_reservedSMEM_offset_0_alias,@"STO_CUDA_RESERVED_SHARED STV_DEFAULT"
__nv_reservedSMEM_offset_0_alias:
	.zero		0
	.zero		64


//--------------------- .nv.constant0._Z13schedulerDemoPi --------------------------
	.section	.nv.constant0._Z13schedulerDemoPi,"a",@progbits
	.sectionflags	@""
	.align	4
.nv.constant0._Z13schedulerDemoPi:
	.zero		904


//--------------------- SYMBOLS --------------------------

	.type		.nv.reservedSmem.offset0,@object
	.size		.nv.reservedSmem.offset0,0x4
	.type		vprintf,@function
